//
// Generated by NVIDIA NVVM Compiler
//
// Compiler Build ID: CL-36424714
// Cuda compilation tools, release 13.0, V13.0.88
// Based on NVVM 20.0.0
//

.version 9.0
.target sm_100
.address_size 64

	// .globl	_Z16AveragePooling2DPfS_

.visible .entry _Z16AveragePooling2DPfS_(
	.param .u64 .ptr .align 1 _Z16AveragePooling2DPfS__param_0,
	.param .u64 .ptr .align 1 _Z16AveragePooling2DPfS__param_1
)
{
	.reg .pred 	%p<2>;
	.reg .b32 	%r<18>;
	.reg .b32 	%f<67>;
	.reg .b64 	%rd<20>;

	ld.param.u64 	%rd5, [_Z16AveragePooling2DPfS__param_0];
	ld.param.u64 	%rd4, [_Z16AveragePooling2DPfS__param_1];
	cvta.to.global.u64 	%rd6, %rd5;
	mov.u32 	%r11, %tid.y;
	mov.u32 	%r12, %ntid.x;
	mov.u32 	%r13, %tid.x;
	mad.lo.s32 	%r1, %r11, %r12, %r13;
	mul.lo.s32 	%r14, %r11, 33;
	cvt.u64.u32 	%rd7, %r14;
	add.s64 	%rd1, %rd6, 4;
	cvt.u64.u32 	%rd8, %r13;
	add.s64 	%rd2, %rd7, %rd8;
	mul.wide.u32 	%rd9, %r11, 132;
	add.s64 	%rd10, %rd9, %rd6;
	add.s64 	%rd3, %rd10, 132;
	add.s32 	%r15, %r13, -14;
	mov.f32 	%f66, 0f00000000;
	mov.b32 	%r17, -15;
	mov.b32 	%r16, 0;
$L__BB0_1:
	cvt.s64.s32 	%rd11, %r17;
	add.s64 	%rd12, %rd2, %rd11;
	shl.b64 	%rd13, %rd12, 2;
	add.s64 	%rd14, %rd1, %rd13;
	mul.wide.s32 	%rd15, %r15, 4;
	add.s64 	%rd16, %rd3, %rd15;
	ld.global.f32 	%f4, [%rd16+-1980];
	add.f32 	%f5, %f66, %f4;
	ld.global.f32 	%f6, [%rd16+-1848];
	add.f32 	%f7, %f5, %f6;
	ld.global.f32 	%f8, [%rd16+-1716];
	add.f32 	%f9, %f7, %f8;
	ld.global.f32 	%f10, [%rd16+-1584];
	add.f32 	%f11, %f9, %f10;
	ld.global.f32 	%f12, [%rd16+-1452];
	add.f32 	%f13, %f11, %f12;
	ld.global.f32 	%f14, [%rd16+-1320];
	add.f32 	%f15, %f13, %f14;
	ld.global.f32 	%f16, [%rd16+-1188];
	add.f32 	%f17, %f15, %f16;
	ld.global.f32 	%f18, [%rd16+-1056];
	add.f32 	%f19, %f17, %f18;
	ld.global.f32 	%f20, [%rd16+-924];
	add.f32 	%f21, %f19, %f20;
	ld.global.f32 	%f22, [%rd16+-792];
	add.f32 	%f23, %f21, %f22;
	ld.global.f32 	%f24, [%rd16+-660];
	add.f32 	%f25, %f23, %f24;
	ld.global.f32 	%f26, [%rd16+-528];
	add.f32 	%f27, %f25, %f26;
	ld.global.f32 	%f28, [%rd16+-396];
	add.f32 	%f29, %f27, %f28;
	ld.global.f32 	%f30, [%rd16+-264];
	add.f32 	%f31, %f29, %f30;
	ld.global.f32 	%f32, [%rd14];
	add.f32 	%f33, %f31, %f32;
	ld.global.f32 	%f34, [%rd16];
	add.f32 	%f35, %f33, %f34;
	ld.global.f32 	%f36, [%rd16+132];
	add.f32 	%f37, %f35, %f36;
	ld.global.f32 	%f38, [%rd16+264];
	add.f32 	%f39, %f37, %f38;
	ld.global.f32 	%f40, [%rd16+396];
	add.f32 	%f41, %f39, %f40;
	ld.global.f32 	%f42, [%rd16+528];
	add.f32 	%f43, %f41, %f42;
	ld.global.f32 	%f44, [%rd16+660];
	add.f32 	%f45, %f43, %f44;
	ld.global.f32 	%f46, [%rd16+792];
	add.f32 	%f47, %f45, %f46;
	ld.global.f32 	%f48, [%rd16+924];
	add.f32 	%f49, %f47, %f48;
	ld.global.f32 	%f50, [%rd16+1056];
	add.f32 	%f51, %f49, %f50;
	ld.global.f32 	%f52, [%rd16+1188];
	add.f32 	%f53, %f51, %f52;
	ld.global.f32 	%f54, [%rd16+1320];
	add.f32 	%f55, %f53, %f54;
	ld.global.f32 	%f56, [%rd16+1452];
	add.f32 	%f57, %f55, %f56;
	ld.global.f32 	%f58, [%rd16+1584];
	add.f32 	%f59, %f57, %f58;
	ld.global.f32 	%f60, [%rd16+1716];
	add.f32 	%f61, %f59, %f60;
	ld.global.f32 	%f62, [%rd16+1848];
	add.f32 	%f63, %f61, %f62;
	ld.global.f32 	%f64, [%rd16+1980];
	add.f32 	%f66, %f63, %f64;
	add.s32 	%r17, %r17, 1;
	add.s32 	%r16, %r16, 1;
	add.s32 	%r15, %r15, 1;
	setp.ne.s32 	%p1, %r16, 31;
	@%p1 bra 	$L__BB0_1;
	cvta.to.global.u64 	%rd17, %rd4;
	div.rn.f32 	%f65, %f66, 0f44704000;
	mul.wide.u32 	%rd18, %r1, 4;
	add.s64 	%rd19, %rd17, %rd18;
	st.global.f32 	[%rd19], %f65;
	ret;

}


// ===== COMPILED SASS (sm_100) =====

	.target	sm_100

	.elftype	@"ET_EXEC"


//--------------------- .note.nv.tkinfo           --------------------------
	.section	.note.nv.tkinfo,"",@"SHT_NOTE"
	.sectionflags	@"SHF_NOTE_NV_TKINFO"
	.tkinfo
        /*0018*/ 	.word	0x00000002
        /*0030*/ 	.string	""
        /*0030*/ 	.string	"ptxas"
        /*0030*/ 	.string	"Cuda compilation tools, release 13.0, V13.0.88"
        /*0030*/ 	.string	"Build cuda_13.0.r13.0/compiler.36424714_0"
        /*0030*/ 	.string	"-arch sm_100 -m 64 "



//--------------------- .note.nv.cuinfo           --------------------------
	.section	.note.nv.cuinfo,"",@"SHT_NOTE"
	.sectionflags	@"SHF_NOTE_NV_CUINFO"
        /*0018*/ 	.short	0x0002
        /*001a*/ 	.short	0x0064
        /*001c*/ 	.short	0x0082
	.zero		2


//--------------------- .nv.info                  --------------------------
	.section	.nv.info,"",@"SHT_CUDA_INFO"
	.align	4


	//----- nvinfo : EIATTR_REGCOUNT
	.align		4
        /*0000*/ 	.byte	0x04, 0x2f
        /*0002*/ 	.short	(.L_1 - .L_0)
	.align		4
.L_0:
        /*0004*/ 	.word	index@(_Z16AveragePooling2DPfS_)
        /*0008*/ 	.word	0x00000020


	//----- nvinfo : EIATTR_FRAME_SIZE
	.align		4
.L_1:
        /*000c*/ 	.byte	0x04, 0x11
        /*000e*/ 	.short	(.L_3 - .L_2)
	.align		4
.L_2:
        /*0010*/ 	.word	index@($__internal_0_$__cuda_sm3x_div_rn_noftz_f32_slowpath)
        /*0014*/ 	.word	0x00000000


	//----- nvinfo : EIATTR_FRAME_SIZE
	.align		4
.L_3:
        /*0018*/ 	.byte	0x04, 0x11
        /*001a*/ 	.short	(.L_5 - .L_4)
	.align		4
.L_4:
        /*001c*/ 	.word	index@(_Z16AveragePooling2DPfS_)
        /*0020*/ 	.word	0x00000000


	//----- nvinfo : EIATTR_MIN_STACK_SIZE
	.align		4
.L_5:
        /*0024*/ 	.byte	0x04, 0x12
        /*0026*/ 	.short	(.L_7 - .L_6)
	.align		4
.L_6:
        /*0028*/ 	.word	index@(_Z16AveragePooling2DPfS_)
        /*002c*/ 	.word	0x00000000
.L_7:


//--------------------- .nv.compat                --------------------------
	.section	.nv.compat,"",@"SHT_CUDA_COMPAT_INFO"
	.align	4
        /*0000*/ 	.byte	0x02, 0x09, 0x00, 0x00, 0x02, 0x02, 0x01, 0x00, 0x02, 0x05, 0x05, 0x00, 0x03, 0x07, 0x01, 0x01
        /*0010*/ 	.byte	0x02, 0x03, 0x00, 0x00, 0x02, 0x06, 0x01, 0x00, 0x04, 0x0b, 0x08, 0x00, 0x01, 0x00, 0x00, 0x00
        /*0020*/ 	.byte	0x00, 0x00, 0x00, 0x00


//--------------------- .nv.info._Z16AveragePooling2DPfS_ --------------------------
	.section	.nv.info._Z16AveragePooling2DPfS_,"",@"SHT_CUDA_INFO"
	.sectionflags	@""
	.align	4


	//----- nvinfo : EIATTR_CUDA_API_VERSION
	.align		4
        /*0000*/ 	.byte	0x04, 0x37
        /*0002*/ 	.short	(.L_9 - .L_8)
.L_8:
        /*0004*/ 	.word	0x00000082


	//----- nvinfo : EIATTR_KPARAM_INFO
	.align		4
.L_9:
        /*0008*/ 	.byte	0x04, 0x17
        /*000a*/ 	.short	(.L_11 - .L_10)
.L_10:
        /*000c*/ 	.word	0x00000000
        /*0010*/ 	.short	0x0001
        /*0012*/ 	.short	0x0008
        /*0014*/ 	.byte	0x00, 0xf5, 0x21, 0x00


	//----- nvinfo : EIATTR_KPARAM_INFO
	.align		4
.L_11:
        /*0018*/ 	.byte	0x04, 0x17
        /*001a*/ 	.short	(.L_13 - .L_12)
.L_12:
        /*001c*/ 	.word	0x00000000
        /*0020*/ 	.short	0x0000
        /*0022*/ 	.short	0x0000
        /*0024*/ 	.byte	0x00, 0xf5, 0x21, 0x00


	//----- nvinfo : EIATTR_SPARSE_MMA_MASK
	.align		4
.L_13:
        /*0028*/ 	.byte	0x03, 0x50
        /*002a*/ 	.short	0x0000


	//----- nvinfo : EIATTR_MAXREG_COUNT
	.align		4
        /*002c*/ 	.byte	0x03, 0x1b
        /*002e*/ 	.short	0x00ff


	//----- nvinfo : EIATTR_MERCURY_ISA_VERSION
	.align		4
        /*0030*/ 	.byte	0x03, 0x5f
        /*0032*/ 	.short	0x0101


	//----- nvinfo : EIATTR_VRC_CTA_INIT_COUNT
	.align		4
        /*0034*/ 	.byte	0x02, 0x4a
	.zero		1
	.zero		1


	//----- nvinfo : EIATTR_EXIT_INSTR_OFFSETS
	.align		4
        /*0038*/ 	.byte	0x04, 0x1c
        /*003a*/ 	.short	(.L_15 - .L_14)


	//   ....[0]....
.L_14:
        /*003c*/ 	.word	0x000006c0


	//----- nvinfo : EIATTR_CRS_STACK_SIZE
	.align		4
.L_15:
        /*0040*/ 	.byte	0x04, 0x1e
        /*0042*/ 	.short	(.L_17 - .L_16)
.L_16:
        /*0044*/ 	.word	0x00000000


	//----- nvinfo : EIATTR_CBANK_PARAM_SIZE
	.align		4
.L_17:
        /*0048*/ 	.byte	0x03, 0x19
        /*004a*/ 	.short	0x0010


	//----- nvinfo : EIATTR_PARAM_CBANK
	.align		4
        /*004c*/ 	.byte	0x04, 0x0a
        /*004e*/ 	.short	(.L_19 - .L_18)
	.align		4
.L_18:
        /*0050*/ 	.word	index@(.nv.constant0._Z16AveragePooling2DPfS_)
        /*0054*/ 	.short	0x0380
        /*0056*/ 	.short	0x0010


	//----- nvinfo : EIATTR_SW_WAR
	.align		4
.L_19:
        /*0058*/ 	.byte	0x04, 0x36
        /*005a*/ 	.short	(.L_21 - .L_20)
.L_20:
        /*005c*/ 	.word	0x00000008
.L_21:


//--------------------- .nv.callgraph             --------------------------
	.section	.nv.callgraph,"",@"SHT_CUDA_CALLGRAPH"
	.align	4
	.sectionentsize	8
	.align		4
        /*0000*/ 	.word	0x00000000
	.align		4
        /*0004*/ 	.word	0xffffffff
	.align		4
        /*0008*/ 	.word	0x00000000
	.align		4
        /*000c*/ 	.word	0xfffffffe
	.align		4
        /*0010*/ 	.word	0x00000000
	.align		4
        /*0014*/ 	.word	0xfffffffd
	.align		4
        /*0018*/ 	.word	0x00000000
	.align		4
        /*001c*/ 	.word	0xfffffffc


//--------------------- .text._Z16AveragePooling2DPfS_ --------------------------
	.section	.text._Z16AveragePooling2DPfS_,"ax",@progbits
	.align	128
        .global         _Z16AveragePooling2DPfS_
        .type           _Z16AveragePooling2DPfS_,@function
        .size           _Z16AveragePooling2DPfS_,(.L_x_16 - _Z16AveragePooling2DPfS_)
        .other          _Z16AveragePooling2DPfS_,@"STO_CUDA_ENTRY STV_DEFAULT"
_Z16AveragePooling2DPfS_:
.text._Z16AveragePooling2DPfS_:
[----:B------:R-:W-:Y:S01]  /*0000*/  LDC R1, c[0x0][0x37c] ;  /* 0x0000df00ff017b82 */ /* 0x000fe20000000800 */
[----:B------:R-:W0:Y:S07]  /*0010*/  S2R R5, SR_TID.Y ;  /* 0x0000000000057919 */ /* 0x000e2e0000002200 */
[----:B------:R-:W0:Y:S01]  /*0020*/  LDC.64 R2, c[0x0][0x380] ;  /* 0x0000e000ff027b82 */ /* 0x000e220000000a00 */
[----:B------:R-:W1:Y:S01]  /*0030*/  LDCU.64 UR6, c[0x0][0x380] ;  /* 0x00007000ff0677ac */ /* 0x000e620008000a00 */
[----:B------:R-:W-:Y:S01]  /*0040*/  HFMA2 R0, -RZ, RZ, 0, 0 ;  /* 0x00000000ff007431 */ /* 0x000fe200000001ff */
[----:B------:R-:W2:Y:S01]  /*0050*/  S2R R4, SR_TID.X ;  /* 0x0000000000047919 */ /* 0x000ea20000002100 */
[----:B------:R-:W-:Y:S01]  /*0060*/  IMAD.MOV.U32 R10, RZ, RZ, -0xf ;  /* 0xfffffff1ff0a7424 */ /* 0x000fe200078e00ff */
[----:B------:R-:W2:Y:S01]  /*0070*/  LDCU UR4, c[0x0][0x360] ;  /* 0x00006c00ff0477ac */ /* 0x000ea20008000800 */
[----:B------:R-:W3:Y:S01]  /*0080*/  LDCU.64 UR8, c[0x0][0x358] ;  /* 0x00006b00ff0877ac */ /* 0x000ee20008000a00 */
[----:B-1----:R-:W-:-:S04]  /*0090*/  UIADD3 UR5, UP0, UPT, UR6, 0x4, URZ ;  /* 0x0000000406057890 */ /* 0x002fc8000ff1e0ff */
[----:B------:R-:W-:Y:S01]  /*00a0*/  UIADD3.X UR6, UPT, UPT, URZ, UR7, URZ, UP0, !UPT ;  /* 0x00000007ff067290 */ /* 0x000fe200087fe4ff */
[----:B0-----:R-:W-:-:S04]  /*00b0*/  IMAD.WIDE.U32 R2, R5, 0x84, R2 ;  /* 0x0000008405027825 */ /* 0x001fc800078e0002 */
[C---:B------:R-:W-:Y:S01]  /*00c0*/  IMAD R9, R5.reuse, 0x21, RZ ;  /* 0x0000002105097824 */ /* 0x040fe200078e02ff */
[----:B------:R-:W-:Y:S01]  /*00d0*/  IADD3 R2, P0, PT, R2, 0x84, RZ ;  /* 0x0000008402027810 */ /* 0x000fe20007f1e0ff */
[----:B--2---:R-:W-:Y:S01]  /*00e0*/  IMAD R8, R5, UR4, R4 ;  /* 0x0000000405087c24 */ /* 0x004fe2000f8e0204 */
[----:B------:R-:W-:Y:S01]  /*00f0*/  IADD3 R13, PT, PT, R4, -0xe, RZ ;  /* 0xfffffff2040d7810 */ /* 0x000fe20007ffe0ff */
[----:B------:R-:W-:Y:S01]  /*0100*/  UMOV UR4, URZ ;  /* 0x000000ff00047c82 */ /* 0x000fe20008000000 */
[----:B------:R-:W-:Y:S02]  /*0110*/  IADD3.X R3, PT, PT, RZ, R3, RZ, P0, !PT ;  /* 0x00000003ff037210 */ /* 0x000fe400007fe4ff */
[----:B------:R-:W-:-:S04]  /*0120*/  IADD3 R9, P0, PT, R9, R4, RZ ;  /* 0x0000000409097210 */ /* 0x000fc80007f1e0ff */
[----:B---3--:R-:W-:-:S09]  /*0130*/  IADD3.X R11, PT, PT, RZ, RZ, RZ, P0, !PT ;  /* 0x000000ffff0b7210 */ /* 0x008fd200007fe4ff */
.L_x_0:
[----:B------:R-:W-:-:S05]  /*0140*/  IMAD.WIDE R4, R13, 0x4, R2 ;  /* 0x000000040d047825 */ /* 0x000fca00078e0202 */
[----:B------:R-:W2:Y:S04]  /*0150*/  LDG.E R29, desc[UR8][R4.64+-0x7bc] ;  /* 0xfff84408041d7981 */ /* 0x000ea8000c1e1900 */
[----:B------:R-:W3:Y:S04]  /*0160*/  LDG.E R22, desc[UR8][R4.64+-0x738] ;  /* 0xfff8c80804167981 */ /* 0x000ee8000c1e1900 */
[----:B------:R-:W4:Y:S04]  /*0170*/  LDG.E R27, desc[UR8][R4.64+-0x6b4] ;  /* 0xfff94c08041b7981 */ /* 0x000f28000c1e1900 */
[----:B------:R-:W5:Y:S04]  /*0180*/  LDG.E R25, desc[UR8][R4.64+-0x630] ;  /* 0xfff9d00804197981 */ /* 0x000f68000c1e1900 */
        /* <DEDUP_REMOVED lines=9> */
[----:B------:R-:W5:Y:S01]  /*0220*/  LDG.E R21, desc[UR8][R4.64+-0x108] ;  /* 0xfffef80804157981 */ /* 0x000f62000c1e1900 */
[----:B------:R-:W-:-:S03]  /*0230*/  IADD3 R7, P0, PT, R10, R9, RZ ;  /* 0x000000090a077210 */ /* 0x000fc60007f1e0ff */
[----:B------:R-:W5:Y:S04]  /*0240*/  LDG.E R24, desc[UR8][R4.64] ;  /* 0x0000000804187981 */ /* 0x000f68000c1e1900 */
[----:B------:R-:W5:Y:S01]  /*0250*/  LDG.E R23, desc[UR8][R4.64+0x84] ;  /* 0x0000840804177981 */ /* 0x000f62000c1e1900 */
[----:B--2---:R-:W-:Y:S01]  /*0260*/  FADD R29, R29, R0 ;  /* 0x000000001d1d7221 */ /* 0x004fe20000000000 */
[----:B------:R-:W-:Y:S02]  /*0270*/  LEA.HI.X.SX32 R0, R10, R11, 0x1, P0 ;  /* 0x0000000b0a007211 */ /* 0x000fe400000f0eff */
[----:B------:R-:W-:-:S04]  /*0280*/  LEA R6, P0, R7, UR5, 0x2 ;  /* 0x0000000507067c11 */ /* 0x000fc8000f8010ff */
[----:B------:R-:W-:-:S05]  /*0290*/  LEA.HI.X R7, R7, UR6, R0, 0x2, P0 ;  /* 0x0000000607077c11 */ /* 0x000fca00080f1400 */
[----:B------:R-:W2:Y:S01]  /*02a0*/  LDG.E R6, desc[UR8][R6.64] ;  /* 0x0000000806067981 */ /* 0x000ea2000c1e1900 */
[----:B---3--:R-:W-:-:S03]  /*02b0*/  FADD R0, R29, R22 ;  /* 0x000000161d007221 */ /* 0x008fc60000000000 */
[----:B------:R-:W3:Y:S01]  /*02c0*/  LDG.E R22, desc[UR8][R4.64+0x108] ;  /* 0x0001080804167981 */ /* 0x000ee2000c1e1900 */
[----:B----4-:R-:W-:-:S03]  /*02d0*/  FADD R28, R0, R27 ;  /* 0x0000001b001c7221 */ /* 0x010fc60000000000 */
[----:B------:R-:W4:Y:S01]  /*02e0*/  LDG.E R0, desc[UR8][R4.64+0x18c] ;  /* 0x00018c0804007981 */ /* 0x000f22000c1e1900 */
[----:B-----5:R-:W-:-:S03]  /*02f0*/  FADD R27, R28, R25 ;  /* 0x000000191c1b7221 */ /* 0x020fc60000000000 */
[----:B------:R-:W5:Y:S01]  /*0300*/  LDG.E R25, desc[UR8][R4.64+0x210] ;  /* 0x0002100804197981 */ /* 0x000f62000c1e1900 */
[----:B------:R-:W-:-:S03]  /*0310*/  FADD R27, R27, R26 ;  /* 0x0000001a1b1b7221 */ /* 0x000fc60000000000 */
        /* <DEDUP_REMOVED lines=18> */
[----:B------:R-:W5:Y:S04]  /*0440*/  LDG.E R20, desc[UR8][R4.64+0x738] ;  /* 0x0007380804147981 */ /* 0x000f68000c1e1900 */
[----:B------:R-:W5:Y:S01]  /*0450*/  LDG.E R21, desc[UR8][R4.64+0x7bc] ;  /* 0x0007bc0804157981 */ /* 0x000f62000c1e1900 */
[----:B------:R-:W-:-:S04]  /*0460*/  UIADD3 UR4, UPT, UPT, UR4, 0x1, URZ ;  /* 0x0000000104047890 */ /* 0x000fc8000fffe0ff */
[----:B------:R-:W-:Y:S01]  /*0470*/  UISETP.NE.AND UP0, UPT, UR4, 0x1f, UPT ;  /* 0x0000001f0400788c */ /* 0x000fe2000bf05270 */
[----:B------:R-:W-:Y:S01]  /*0480*/  VIADD R13, R13, 0x1 ;  /* 0x000000010d0d7836 */ /* 0x000fe20000000000 */
[----:B------:R-:W-:Y:S01]  /*0490*/  IADD3 R10, PT, PT, R10, 0x1, RZ ;  /* 0x000000010a0a7810 */ /* 0x000fe20007ffe0ff */
[----:B--2---:R-:W-:-:S04]  /*04a0*/  FADD R27, R27, R6 ;  /* 0x000000061b1b7221 */ /* 0x004fc80000000000 */
[----:B------:R-:W-:-:S04]  /*04b0*/  FADD R24, R27, R24 ;  /* 0x000000181b187221 */ /* 0x000fc80000000000 */
[----:B------:R-:W-:-:S04]  /*04c0*/  FADD R23, R24, R23 ;  /* 0x0000001718177221 */ /* 0x000fc80000000000 */
[----:B---3--:R-:W-:-:S04]  /*04d0*/  FADD R23, R23, R22 ;  /* 0x0000001617177221 */ /* 0x008fc80000000000 */
[----:B----4-:R-:W-:-:S04]  /*04e0*/  FADD R0, R23, R0 ;  /* 0x0000000017007221 */ /* 0x010fc80000000000 */
[----:B-----5:R-:W-:-:S04]  /*04f0*/  FADD R25, R0, R25 ;  /* 0x0000001900197221 */ /* 0x020fc80000000000 */
[----:B------:R-:W-:-:S04]  /*0500*/  FADD R26, R25, R26 ;  /* 0x0000001a191a7221 */ /* 0x000fc80000000000 */
        /* <DEDUP_REMOVED lines=9> */
[----:B------:R-:W-:Y:S01]  /*05a0*/  FADD R0, R20, R21 ;  /* 0x0000001514007221 */ /* 0x000fe20000000000 */
[----:B------:R-:W-:Y:S06]  /*05b0*/  BRA.U UP0, `(.L_x_0) ;  /* 0xfffffff900e07547 */ /* 0x000fec000b83ffff */
[----:B------:R-:W-:Y:S02]  /*05c0*/  HFMA2 R3, -RZ, RZ, 0.81640625, 1066 ;  /* 0x3a88642aff037431 */ /* 0x000fe400000001ff */
[----:B------:R-:W-:Y:S01]  /*05d0*/  IMAD.MOV.U32 R2, RZ, RZ, 0x44704000 ;  /* 0x44704000ff027424 */ /* 0x000fe200078e00ff */
[----:B------:R-:W0:Y:S01]  /*05e0*/  FCHK P0, R0, 961 ;  /* 0x4470400000007902 */ /* 0x000e220000000000 */
[----:B------:R-:W-:Y:S02]  /*05f0*/  BSSY.RECONVERGENT B1, `(.L_x_1) ;  /* 0x0000009000017945 */ /* 0x000fe40003800200 */
[----:B------:R-:W-:-:S04]  /*0600*/  FFMA R2, R3, -R2, 1 ;  /* 0x3f80000003027423 */ /* 0x000fc80000000802 */
[----:B------:R-:W-:-:S04]  /*0610*/  FFMA R3, R2, R3, 0.0010405827779322862625 ;  /* 0x3a88642a02037423 */ /* 0x000fc80000000003 */
[----:B------:R-:W-:-:S04]  /*0620*/  FFMA R2, R0, R3, RZ ;  /* 0x0000000300027223 */ /* 0x000fc800000000ff */
[----:B------:R-:W-:-:S04]  /*0630*/  FFMA R4, R2, -961, R0 ;  /* 0xc470400002047823 */ /* 0x000fc80000000000 */
[----:B------:R-:W-:Y:S01]  /*0640*/  FFMA R5, R3, R4, R2 ;  /* 0x0000000403057223 */ /* 0x000fe20000000002 */
[----:B0-----:R-:W-:Y:S06]  /*0650*/  @!P0 BRA `(.L_x_2) ;  /* 0x0000000000088947 */ /* 0x001fec0003800000 */
[----:B------:R-:W-:-:S07]  /*0660*/  MOV R2, 0x680 ;  /* 0x0000068000027802 */ /* 0x000fce0000000f00 */
[----:B------:R-:W-:Y:S05]  /*0670*/  CALL.REL.NOINC `($__internal_0_$__cuda_sm3x_div_rn_noftz_f32_slowpath) ;  /* 0x0000000000147944 */ /* 0x000fea0003c00000 */
.L_x_2:
[----:B------:R-:W-:Y:S05]  /*0680*/  BSYNC.RECONVERGENT B1 ;  /* 0x0000000000017941 */ /* 0x000fea0003800200 */
.L_x_1:
[----:B------:R-:W0:Y:S02]  /*0690*/  LDC.64 R2, c[0x0][0x388] ;  /* 0x0000e200ff027b82 */ /* 0x000e240000000a00 */
[----:B0-----:R-:W-:-:S05]  /*06a0*/  IMAD.WIDE.U32 R8, R8, 0x4, R2 ;  /* 0x0000000408087825 */ /* 0x001fca00078e0002 */
[----:B------:R-:W-:Y:S01]  /*06b0*/  STG.E desc[UR8][R8.64], R5 ;  /* 0x0000000508007986 */ /* 0x000fe2000c101908 */
[----:B------:R-:W-:Y:S05]  /*06c0*/  EXIT ;  /* 0x000000000000794d */ /* 0x000fea0003800000 */
        .weak           $__internal_0_$__cuda_sm3x_div_rn_noftz_f32_slowpath
        .type           $__internal_0_$__cuda_sm3x_div_rn_noftz_f32_slowpath,@function
        .size           $__internal_0_$__cuda_sm3x_div_rn_noftz_f32_slowpath,(.L_x_16 - $__internal_0_$__cuda_sm3x_div_rn_noftz_f32_slowpath)
$__internal_0_$__cuda_sm3x_div_rn_noftz_f32_slowpath:
[----:B------:R-:W-:Y:S01]  /*06d0*/  SHF.R.U32.HI R3, RZ, 0x17, R0 ;  /* 0x00000017ff037819 */ /* 0x000fe20000011600 */
[----:B------:R-:W-:Y:S04]  /*06e0*/  BSSY.RECONVERGENT B0, `(.L_x_3) ;  /* 0x000005c000007945 */ /* 0x000fe80003800200 */
[----:B------:R-:W-:Y:S01]  /*06f0*/  BSSY.RELIABLE B2, `(.L_x_4) ;  /* 0x000001a000027945 */ /* 0x000fe20003800100 */
[----:B------:R-:W-:Y:S02]  /*0700*/  LOP3.LUT R5, R3, 0xff, RZ, 0xc0, !PT ;  /* 0x000000ff03057812 */ /* 0x000fe400078ec0ff */
[----:B------:R-:W-:Y:S02]  /*0710*/  MOV R3, R0 ;  /* 0x0000000000037202 */ /* 0x000fe40000000f00 */
[----:B------:R-:W-:-:S04]  /*0720*/  IADD3 R6, PT, PT, R5, -0x1, RZ ;  /* 0xffffffff05067810 */ /* 0x000fc80007ffe0ff */
[----:B------:R-:W-:-:S13]  /*0730*/  ISETP.GT.U32.OR P0, PT, R6, 0xfd, !PT ;  /* 0x000000fd0600780c */ /* 0x000fda0007f04470 */
[----:B------:R-:W-:Y:S01]  /*0740*/  @!P0 IMAD.MOV.U32 R4, RZ, RZ, RZ ;  /* 0x000000ffff048224 */ /* 0x000fe200078e00ff */
[----:B------:R-:W-:Y:S06]  /*0750*/  @!P0 BRA `(.L_x_5) ;  /* 0x00000000004c8947 */ /* 0x000fec0003800000 */
[----:B------:R-:W-:-:S13]  /*0760*/  FSETP.GTU.FTZ.AND P0, PT, |R0|, +INF , PT ;  /* 0x7f8000000000780b */ /* 0x000fda0003f1c200 */
[----:B------:R-:W-:Y:S05]  /*0770*/  @P0 BREAK.RELIABLE B2 ;  /* 0x0000000000020942 */ /* 0x000fea0003800100 */
[----:B------:R-:W-:Y:S05]  /*0780*/  @P0 BRA `(.L_x_6) ;  /* 0x0000000400400947 */ /* 0x000fea0003800000 */
[----:B------:R-:W-:-:S05]  /*0790*/  HFMA2 R4, -RZ, RZ, 4.4375, 2 ;  /* 0x44704000ff047431 */ /* 0x000fca00000001ff */
[----:B------:R-:W-:-:S13]  /*07a0*/  LOP3.LUT P0, RZ, R4, 0x7fffffff, R3, 0xc8, !PT ;  /* 0x7fffffff04ff7812 */ /* 0x000fda000780c803 */
[----:B------:R-:W-:Y:S05]  /*07b0*/  @!P0 BREAK.RELIABLE B2 ;  /* 0x0000000000028942 */ /* 0x000fea0003800100 */
[----:B------:R-:W-:Y:S05]  /*07c0*/  @!P0 BRA `(.L_x_7) ;  /* 0x0000000400288947 */ /* 0x000fea0003800000 */
[----:B------:R-:W-:-:S13]  /*07d0*/  LOP3.LUT P0, RZ, R3, 0x7fffffff, RZ, 0xc0, !PT ;  /* 0x7fffffff03ff7812 */ /* 0x000fda000780c0ff */
[----:B------:R-:W-:Y:S05]  /*07e0*/  @!P0 BREAK.RELIABLE B2 ;  /* 0x0000000000028942 */ /* 0x000fea0003800100 */
[----:B------:R-:W-:Y:S05]  /*07f0*/  @!P0 BRA `(.L_x_8) ;  /* 0x0000000400148947 */ /* 0x000fea0003800000 */
[----:B------:R-:W-:Y:S02]  /*0800*/  FSETP.NEU.FTZ.AND P1, PT, |R0|, +INF , PT ;  /* 0x7f8000000000780b */ /* 0x000fe40003f3d200 */
[----:B------:R-:W-:-:S04]  /*0810*/  LOP3.LUT P0, RZ, R4, 0x7fffffff, RZ, 0xc0, !PT ;  /* 0x7fffffff04ff7812 */ /* 0x000fc8000780c0ff */
[----:B------:R-:W-:-:S13]  /*0820*/  PLOP3.LUT P0, PT, P1, P0, PT, 0x2f, 0xf2 ;  /* 0x0000000000f2781c */ /* 0x000fda0000f00577 */
[----:B------:R-:W-:Y:S05]  /*0830*/  @P0 BREAK.RELIABLE B2 ;  /* 0x0000000000020942 */ /* 0x000fea0003800100 */
[----:B------:R-:W-:Y:S05]  /*0840*/  @P0 BRA `(.L_x_9) ;  /* 0x0000000000f40947 */ /* 0x000fea0003800000 */
[----:B------:R-:W-:-:S13]  /*0850*/  ISETP.GE.AND P0, PT, R6, RZ, PT ;  /* 0x000000ff0600720c */ /* 0x000fda0003f06270 */
[----:B------:R-:W-:Y:S01]  /*0860*/  @P0 MOV R4, RZ ;  /* 0x000000ff00040202 */ /* 0x000fe20000000f00 */
[----:B------:R-:W-:Y:S01]  /*0870*/  @!P0 FFMA R3, R0, 1.84467440737095516160e+19, RZ ;  /* 0x5f80000000038823 */ /* 0x000fe200000000ff */
[----:B------:R-:W-:-:S07]  /*0880*/  @!P0 IMAD.MOV.U32 R4, RZ, RZ, -0x40 ;  /* 0xffffffc0ff048424 */ /* 0x000fce00078e00ff */
.L_x_5:
[----:B------:R-:W-:Y:S05]  /*0890*/  BSYNC.RELIABLE B2 ;  /* 0x0000000000027941 */ /* 0x000fea0003800100 */
.L_x_4:
[----:B------:R-:W-:Y:S01]  /*08a0*/  UMOV UR4, 0x44704000 ;  /* 0x4470400000047882 */ /* 0x000fe20000000000 */
[----:B------:R-:W-:Y:S01]  /*08b0*/  IADD3 R5, PT, PT, R5, -0x7f, RZ ;  /* 0xffffff8105057810 */ /* 0x000fe20007ffe0ff */
[----:B------:R-:W-:Y:S01]  /*08c0*/  UIADD3 UR4, UPT, UPT, UR4, -0x4800000, URZ ;  /* 0xfb80000004047890 */ /* 0x000fe2000fffe0ff */
[----:B------:R-:W-:Y:S02]  /*08d0*/  BSSY.RECONVERGENT B2, `(.L_x_10) ;  /* 0x0000033000027945 */ /* 0x000fe40003800200 */
[----:B------:R-:W-:Y:S01]  /*08e0*/  IADD3 R4, PT, PT, R4, -0x9, R5 ;  /* 0xfffffff704047810 */ /* 0x000fe20007ffe005 */
[----:B------:R-:W-:Y:S02]  /*08f0*/  IMAD R0, R5, -0x800000, R3 ;  /* 0xff80000005007824 */ /* 0x000fe400078e0203 */
[----:B------:R-:W-:-:S03]  /*0900*/  FADD.FTZ R7, -RZ, -UR4 ;  /* 0x80000004ff077e21 */ /* 0x000fc60008010100 */
[----:B------:R-:W0:Y:S02]  /*0910*/  MUFU.RCP R6, UR4 ;  /* 0x0000000400067d08 */ /* 0x000e240008001000 */
[----:B0-----:R-:W-:-:S04]  /*0920*/  FFMA R9, R6, R7, 1 ;  /* 0x3f80000006097423 */ /* 0x001fc80000000007 */
[----:B------:R-:W-:-:S04]  /*0930*/  FFMA R9, R6, R9, R6 ;  /* 0x0000000906097223 */ /* 0x000fc80000000006 */
[----:B------:R-:W-:-:S04]  /*0940*/  FFMA R6, R0, R9, RZ ;  /* 0x0000000900067223 */ /* 0x000fc800000000ff */
[----:B------:R-:W-:-:S04]  /*0950*/  FFMA R3, R7, R6, R0 ;  /* 0x0000000607037223 */ /* 0x000fc80000000000 */
[----:B------:R-:W-:-:S04]  /*0960*/  FFMA R6, R9, R3, R6 ;  /* 0x0000000309067223 */ /* 0x000fc80000000006 */
[----:B------:R-:W-:-:S04]  /*0970*/  FFMA R7, R7, R6, R0 ;  /* 0x0000000607077223 */ /* 0x000fc80000000000 */
[----:B------:R-:W-:-:S05]  /*0980*/  FFMA R3, R9, R7, R6 ;  /* 0x0000000709037223 */ /* 0x000fca0000000006 */
[----:B------:R-:W-:-:S04]  /*0990*/  SHF.R.U32.HI R0, RZ, 0x17, R3 ;  /* 0x00000017ff007819 */ /* 0x000fc80000011603 */
[----:B------:R-:W-:-:S04]  /*09a0*/  LOP3.LUT R0, R0, 0xff, RZ, 0xc0, !PT ;  /* 0x000000ff00007812 */ /* 0x000fc800078ec0ff */
[----:B------:R-:W-:-:S05]  /*09b0*/  IADD3 R10, PT, PT, R0, R4, RZ ;  /* 0x00000004000a7210 */ /* 0x000fca0007ffe0ff */
[----:B------:R-:W-:-:S05]  /*09c0*/  VIADD R0, R10, 0xffffffff ;  /* 0xffffffff0a007836 */ /* 0x000fca0000000000 */
[----:B------:R-:W-:-:S13]  /*09d0*/  ISETP.GE.U32.AND P0, PT, R0, 0xfe, PT ;  /* 0x000000fe0000780c */ /* 0x000fda0003f06070 */
[----:B------:R-:W-:Y:S05]  /*09e0*/  @!P0 BRA `(.L_x_11) ;  /* 0x0000000000808947 */ /* 0x000fea0003800000 */
[----:B------:R-:W-:-:S13]  /*09f0*/  ISETP.GT.AND P0, PT, R10, 0xfe, PT ;  /* 0x000000fe0a00780c */ /* 0x000fda0003f04270 */
[----:B------:R-:W-:Y:S05]  /*0a00*/  @P0 BRA `(.L_x_12) ;  /* 0x00000000006c0947 */ /* 0x000fea0003800000 */
[----:B------:R-:W-:-:S13]  /*0a10*/  ISETP.GE.AND P0, PT, R10, 0x1, PT ;  /* 0x000000010a00780c */ /* 0x000fda0003f06270 */
[----:B------:R-:W-:Y:S05]  /*0a20*/  @P0 BRA `(.L_x_13) ;  /* 0x0000000000740947 */ /* 0x000fea0003800000 */
[----:B------:R-:W-:Y:S02]  /*0a30*/  ISETP.GE.AND P0, PT, R10, -0x18, PT ;  /* 0xffffffe80a00780c */ /* 0x000fe40003f06270 */
[----:B------:R-:W-:-:S11]  /*0a40*/  LOP3.LUT R3, R3, 0x80000000, RZ, 0xc0, !PT ;  /* 0x8000000003037812 */ /* 0x000fd600078ec0ff */
[----:B------:R-:W-:Y:S05]  /*0a50*/  @!P0 BRA `(.L_x_13) ;  /* 0x0000000000688947 */ /* 0x000fea0003800000 */
[CCC-:B------:R-:W-:Y:S01]  /*0a60*/  FFMA.RZ R0, R9.reuse, R7.reuse, R6.reuse ;  /* 0x0000000709007223 */ /* 0x1c0fe2000000c006 */
[C---:B------:R-:W-:Y:S02]  /*0a70*/  IADD3 R5, PT, PT, R10.reuse, 0x20, RZ ;  /* 0x000000200a057810 */ /* 0x040fe40007ffe0ff */
[----:B------:R-:W-:Y:S02]  /*0a80*/  ISETP.NE.AND P2, PT, R10, RZ, PT ;  /* 0x000000ff0a00720c */ /* 0x000fe40003f45270 */
[----:B------:R-:W-:Y:S01]  /*0a90*/  LOP3.LUT R4, R0, 0x7fffff, RZ, 0xc0, !PT ;  /* 0x007fffff00047812 */ /* 0x000fe200078ec0ff */
[CCC-:B------:R-:W-:Y:S01]  /*0aa0*/  FFMA.RP R0, R9.reuse, R7.reuse, R6.reuse ;  /* 0x0000000709007223 */ /* 0x1c0fe20000008006 */
[----:B------:R-:W-:Y:S01]  /*0ab0*/  FFMA.RM R9, R9, R7, R6 ;  /* 0x0000000709097223 */ /* 0x000fe20000004006 */
[----:B------:R-:W-:Y:S02]  /*0ac0*/  ISETP.NE.AND P1, PT, R10, RZ, PT ;  /* 0x000000ff0a00720c */ /* 0x000fe40003f25270 */
[----:B------:R-:W-:-:S02]  /*0ad0*/  LOP3.LUT R4, R4, 0x800000, RZ, 0xfc, !PT ;  /* 0x0080000004047812 */ /* 0x000fc400078efcff */
[----:B------:R-:W-:Y:S02]  /*0ae0*/  IADD3 R7, PT, PT, -R10, RZ, RZ ;  /* 0x000000ff0a077210 */ /* 0x000fe40007ffe1ff */
[----:B------:R-:W-:Y:S02]  /*0af0*/  SHF.L.U32 R5, R4, R5, RZ ;  /* 0x0000000504057219 */ /* 0x000fe400000006ff */
[----:B------:R-:W-:Y:S02]  /*0b00*/  FSETP.NEU.FTZ.AND P0, PT, R0, R9, PT ;  /* 0x000000090000720b */ /* 0x000fe40003f1d000 */
[----:B------:R-:W-:Y:S02]  /*0b10*/  SEL R7, R7, RZ, P2 ;  /* 0x000000ff07077207 */ /* 0x000fe40001000000 */
[----:B------:R-:W-:Y:S02]  /*0b20*/  ISETP.NE.AND P1, PT, R5, RZ, P1 ;  /* 0x000000ff0500720c */ /* 0x000fe40000f25270 */
[----:B------:R-:W-:-:S02]  /*0b30*/  SHF.R.U32.HI R7, RZ, R7, R4 ;  /* 0x00000007ff077219 */ /* 0x000fc40000011604 */
[----:B------:R-:W-:Y:S02]  /*0b40*/  PLOP3.LUT P0, PT, P0, P1, PT, 0xf8, 0x8f ;  /* 0x00000000008f781c */ /* 0x000fe40000703f70 */
[----:B------:R-:W-:Y:S02]  /*0b50*/  SHF.R.U32.HI R5, RZ, 0x1, R7 ;  /* 0x00000001ff057819 */ /* 0x000fe40000011607 */
[----:B------:R-:W-:-:S04]  /*0b60*/  SEL R0, RZ, 0x1, !P0 ;  /* 0x00000001ff007807 */ /* 0x000fc80004000000 */
[----:B------:R-:W-:-:S04]  /*0b70*/  LOP3.LUT R0, R0, 0x1, R5, 0xf8, !PT ;  /* 0x0000000100007812 */ /* 0x000fc800078ef805 */
[----:B------:R-:W-:-:S05]  /*0b80*/  LOP3.LUT R0, R0, R7, RZ, 0xc0, !PT ;  /* 0x0000000700007212 */ /* 0x000fca00078ec0ff */
[----:B------:R-:W-:-:S05]  /*0b90*/  IMAD.IADD R0, R5, 0x1, R0 ;  /* 0x0000000105007824 */ /* 0x000fca00078e0200 */
[----:B------:R-:W-:Y:S01]  /*0ba0*/  LOP3.LUT R3, R0, R3, RZ, 0xfc, !PT ;  /* 0x0000000300037212 */ /* 0x000fe200078efcff */
[----:B------:R-:W-:Y:S06]  /*0bb0*/  BRA `(.L_x_13) ;  /* 0x0000000000107947 */ /* 0x000fec0003800000 */
.L_x_12:
[----:B------:R-:W-:-:S04]  /*0bc0*/  LOP3.LUT R3, R3, 0x80000000, RZ, 0xc0, !PT ;  /* 0x8000000003037812 */ /* 0x000fc800078ec0ff */
[----:B------:R-:W-:Y:S01]  /*0bd0*/  LOP3.LUT R3, R3, 0x7f800000, RZ, 0xfc, !PT ;  /* 0x7f80000003037812 */ /* 0x000fe200078efcff */
[----:B------:R-:W-:Y:S06]  /*0be0*/  BRA `(.L_x_13) ;  /* 0x0000000000047947 */ /* 0x000fec0003800000 */
.L_x_11:
[----:B------:R-:W-:-:S07]  /*0bf0*/  LEA R3, R4, R3, 0x17 ;  /* 0x0000000304037211 */ /* 0x000fce00078eb8ff */
.L_x_13:
[----:B------:R-:W-:Y:S05]  /*0c00*/  BSYNC.RECONVERGENT B2 ;  /* 0x0000000000027941 */ /* 0x000fea0003800200 */
.L_x_10:
[----:B------:R-:W-:Y:S05]  /*0c10*/  BRA `(.L_x_14) ;  /* 0x0000000000207947 */ /* 0x000fea0003800000 */
.L_x_9:
[----:B------:R-:W-:-:S04]  /*0c20*/  LOP3.LUT R3, R4, 0x80000000, R3, 0x48, !PT ;  /* 0x8000000004037812 */ /* 0x000fc800078e4803 */
[----:B------:R-:W-:Y:S01]  /*0c30*/  LOP3.LUT R3, R3, 0x7f800000, RZ, 0xfc, !PT ;  /* 0x7f80000003037812 */ /* 0x000fe200078efcff */
[----:B------:R-:W-:Y:S06]  /*0c40*/  BRA `(.L_x_14) ;  /* 0x0000000000147947 */ /* 0x000fec0003800000 */
.L_x_8:
[----:B------:R-:W-:Y:S01]  /*0c50*/  LOP3.LUT R3, R4, 0x80000000, R3, 0x48, !PT ;  /* 0x8000000004037812 */ /* 0x000fe200078e4803 */
[----:B------:R-:W-:Y:S06]  /*0c60*/  BRA `(.L_x_14) ;  /* 0x00000000000c7947 */ /* 0x000fec0003800000 */
.L_x_7:
[----:B------:R-:W0:Y:S01]  /*0c70*/  MUFU.RSQ R3, -QNAN ;  /* 0xffc0000000037908 */ /* 0x000e220000001400 */
[----:B------:R-:W-:Y:S05]  /*0c80*/  BRA `(.L_x_14) ;  /* 0x0000000000047947 */ /* 0x000fea0003800000 */
.L_x_6:
[----:B------:R-:W-:-:S07]  /*0c90*/  FADD.FTZ R3, R0, 961 ;  /* 0x4470400000037421 */ /* 0x000fce0000010000 */
.L_x_14:
[----:B------:R-:W-:Y:S05]  /*0ca0*/  BSYNC.RECONVERGENT B0 ;  /* 0x0000000000007941 */ /* 0x000fea0003800200 */
.L_x_3:
[----:B0-----:R-:W-:Y:S01]  /*0cb0*/  MOV R5, R3 ;  /* 0x0000000300057202 */ /* 0x001fe20000000f00 */
[----:B------:R-:W-:-:S04]  /*0cc0*/  HFMA2 R3, -RZ, RZ, 0, 0 ;  /* 0x00000000ff037431 */ /* 0x000fc800000001ff */
[----:B------:R-:W-:Y:S05]  /*0cd0*/  RET.REL.NODEC R2 `(_Z16AveragePooling2DPfS_) ;  /* 0xfffffff002c87950 */ /* 0x000fea0003c3ffff */
.L_x_15:
[----:B------:R-:W-:-:S00]  /*0ce0*/  BRA `(.L_x_15) ;  /* 0xfffffffc00fc7947 */ /* 0x000fc0000383ffff */
[----:B------:R-:W-:-:S00]  /*0cf0*/  NOP ;  /* 0x0000000000007918 */ /* 0x000fc00000000000 */
        /* <DEDUP_REMOVED lines=8> */
.L_x_16:


//--------------------- .nv.shared.reserved.0     --------------------------
	.section	.nv.shared.reserved.0,"aw",@nobits
	.weak		__nv_reservedSMEM_offset_0_alias
	.size		__nv_reservedSMEM_offset_0_alias, 0, 64
	.other		__nv_reservedSMEM_offset_0_alias,@"STO_CUDA_RESERVED_SHARED STV_DEFAULT"
__nv_reservedSMEM_offset_0_alias:
	.zero		0
	.zero		64


//--------------------- .nv.constant0._Z16AveragePooling2DPfS_ --------------------------
	.section	.nv.constant0._Z16AveragePooling2DPfS_,"a",@progbits
	.sectionflags	@""
	.align	4
.nv.constant0._Z16AveragePooling2DPfS_:
	.zero		912


//--------------------- SYMBOLS --------------------------

	.type		.nv.reservedSmem.offset0,@object
	.size		.nv.reservedSmem.offset0,0x4
